//
// Generated by NVIDIA NVVM Compiler
//
// Compiler Build ID: CL-36424714
// Cuda compilation tools, release 13.0, V13.0.88
// Based on NVVM 20.0.0
//

.version 9.0
.target sm_100
.address_size 64

	// .globl	_Z12MatMulKernelPfS_S_i

.visible .entry _Z12MatMulKernelPfS_S_i(
	.param .u64 .ptr .align 1 _Z12MatMulKernelPfS_S_i_param_0,
	.param .u64 .ptr .align 1 _Z12MatMulKernelPfS_S_i_param_1,
	.param .u64 .ptr .align 1 _Z12MatMulKernelPfS_S_i_param_2,
	.param .u32 _Z12MatMulKernelPfS_S_i_param_3
)
{
	.reg .pred 	%p<10>;
	.reg .b32 	%r<67>;
	.reg .b32 	%f<68>;
	.reg .b64 	%rd<98>;

	ld.param.u64 	%rd11, [_Z12MatMulKernelPfS_S_i_param_0];
	ld.param.u64 	%rd12, [_Z12MatMulKernelPfS_S_i_param_1];
	ld.param.u32 	%r36, [_Z12MatMulKernelPfS_S_i_param_3];
	cvta.to.global.u64 	%rd1, %rd12;
	cvta.to.global.u64 	%rd2, %rd11;
	mov.u32 	%r37, %ctaid.y;
	mov.u32 	%r38, %ntid.y;
	mov.u32 	%r39, %tid.y;
	mad.lo.s32 	%r1, %r37, %r38, %r39;
	mov.u32 	%r40, %ctaid.x;
	mov.u32 	%r41, %ntid.x;
	mov.u32 	%r42, %tid.x;
	mad.lo.s32 	%r2, %r40, %r41, %r42;
	setp.lt.s32 	%p1, %r36, 1;
	mov.f32 	%f67, 0f00000000;
	@%p1 bra 	$L__BB0_12;
	mul.lo.s32 	%r3, %r36, %r1;
	cvt.s64.s32 	%rd3, %r2;
	and.b32  	%r4, %r36, 7;
	setp.lt.u32 	%p2, %r36, 8;
	mov.f32 	%f67, 0f00000000;
	mov.b32 	%r65, 0;
	@%p2 bra 	$L__BB0_4;
	and.b32  	%r65, %r36, 2147483640;
	neg.s32 	%r63, %r65;
	shl.b64 	%rd13, %rd3, 2;
	add.s64 	%rd97, %rd1, %rd13;
	shl.b32 	%r7, %r36, 3;
	mul.lo.s32 	%r62, %r36, 7;
	mul.lo.s32 	%r61, %r36, 6;
	mul.lo.s32 	%r60, %r36, 5;
	shl.b32 	%r59, %r36, 2;
	mul.lo.s32 	%r58, %r36, 3;
	shl.b32 	%r57, %r36, 1;
	mul.wide.u32 	%rd14, %r3, 4;
	add.s64 	%rd15, %rd14, %rd2;
	add.s64 	%rd96, %rd15, 16;
	mov.f32 	%f67, 0f00000000;
	mul.wide.u32 	%rd44, %r7, 4;
	mov.u32 	%r56, %r36;
$L__BB0_3:
	.pragma "nounroll";
	ld.global.f32 	%f17, [%rd96+-16];
	ld.global.f32 	%f18, [%rd97];
	fma.rn.f32 	%f19, %f17, %f18, %f67;
	ld.global.f32 	%f20, [%rd96+-12];
	cvt.u64.u32 	%rd16, %r56;
	add.s64 	%rd17, %rd16, %rd3;
	shl.b64 	%rd18, %rd17, 2;
	add.s64 	%rd19, %rd1, %rd18;
	ld.global.f32 	%f21, [%rd19];
	fma.rn.f32 	%f22, %f20, %f21, %f19;
	ld.global.f32 	%f23, [%rd96+-8];
	cvt.u64.u32 	%rd20, %r57;
	add.s64 	%rd21, %rd20, %rd3;
	shl.b64 	%rd22, %rd21, 2;
	add.s64 	%rd23, %rd1, %rd22;
	ld.global.f32 	%f24, [%rd23];
	fma.rn.f32 	%f25, %f23, %f24, %f22;
	ld.global.f32 	%f26, [%rd96+-4];
	cvt.u64.u32 	%rd24, %r58;
	add.s64 	%rd25, %rd24, %rd3;
	shl.b64 	%rd26, %rd25, 2;
	add.s64 	%rd27, %rd1, %rd26;
	ld.global.f32 	%f27, [%rd27];
	fma.rn.f32 	%f28, %f26, %f27, %f25;
	ld.global.f32 	%f29, [%rd96];
	cvt.u64.u32 	%rd28, %r59;
	add.s64 	%rd29, %rd28, %rd3;
	shl.b64 	%rd30, %rd29, 2;
	add.s64 	%rd31, %rd1, %rd30;
	ld.global.f32 	%f30, [%rd31];
	fma.rn.f32 	%f31, %f29, %f30, %f28;
	ld.global.f32 	%f32, [%rd96+4];
	cvt.u64.u32 	%rd32, %r60;
	add.s64 	%rd33, %rd32, %rd3;
	shl.b64 	%rd34, %rd33, 2;
	add.s64 	%rd35, %rd1, %rd34;
	ld.global.f32 	%f33, [%rd35];
	fma.rn.f32 	%f34, %f32, %f33, %f31;
	ld.global.f32 	%f35, [%rd96+8];
	cvt.u64.u32 	%rd36, %r61;
	add.s64 	%rd37, %rd36, %rd3;
	shl.b64 	%rd38, %rd37, 2;
	add.s64 	%rd39, %rd1, %rd38;
	ld.global.f32 	%f36, [%rd39];
	fma.rn.f32 	%f37, %f35, %f36, %f34;
	ld.global.f32 	%f38, [%rd96+12];
	cvt.u64.u32 	%rd40, %r62;
	add.s64 	%rd41, %rd40, %rd3;
	shl.b64 	%rd42, %rd41, 2;
	add.s64 	%rd43, %rd1, %rd42;
	ld.global.f32 	%f39, [%rd43];
	fma.rn.f32 	%f67, %f38, %f39, %f37;
	add.s32 	%r63, %r63, 8;
	add.s64 	%rd97, %rd97, %rd44;
	add.s32 	%r62, %r62, %r7;
	add.s32 	%r61, %r61, %r7;
	add.s32 	%r60, %r60, %r7;
	add.s32 	%r59, %r59, %r7;
	add.s32 	%r58, %r58, %r7;
	add.s32 	%r57, %r57, %r7;
	add.s64 	%rd96, %rd96, 32;
	add.s32 	%r56, %r56, %r7;
	setp.ne.s32 	%p3, %r63, 0;
	@%p3 bra 	$L__BB0_3;
$L__BB0_4:
	setp.eq.s32 	%p4, %r4, 0;
	@%p4 bra 	$L__BB0_12;
	and.b32  	%r31, %r36, 3;
	setp.lt.u32 	%p5, %r4, 4;
	@%p5 bra 	$L__BB0_7;
	add.s32 	%r44, %r65, %r3;
	mul.wide.u32 	%rd45, %r44, 4;
	add.s64 	%rd46, %rd2, %rd45;
	ld.global.f32 	%f41, [%rd46];
	mul.lo.s32 	%r45, %r65, %r36;
	cvt.u64.u32 	%rd47, %r45;
	add.s64 	%rd48, %rd47, %rd3;
	shl.b64 	%rd49, %rd48, 2;
	add.s64 	%rd50, %rd1, %rd49;
	ld.global.f32 	%f42, [%rd50];
	fma.rn.f32 	%f43, %f41, %f42, %f67;
	cvt.u64.u32 	%rd51, %r3;
	cvt.u64.u32 	%rd52, %r65;
	add.s64 	%rd53, %rd52, %rd51;
	shl.b64 	%rd54, %rd53, 2;
	add.s64 	%rd55, %rd2, %rd54;
	ld.global.f32 	%f44, [%rd55+4];
	add.s32 	%r46, %r45, %r36;
	cvt.u64.u32 	%rd56, %r46;
	add.s64 	%rd57, %rd56, %rd3;
	shl.b64 	%rd58, %rd57, 2;
	add.s64 	%rd59, %rd1, %rd58;
	ld.global.f32 	%f45, [%rd59];
	fma.rn.f32 	%f46, %f44, %f45, %f43;
	ld.global.f32 	%f47, [%rd55+8];
	add.s32 	%r47, %r46, %r36;
	cvt.u64.u32 	%rd60, %r47;
	add.s64 	%rd61, %rd60, %rd3;
	shl.b64 	%rd62, %rd61, 2;
	add.s64 	%rd63, %rd1, %rd62;
	ld.global.f32 	%f48, [%rd63];
	fma.rn.f32 	%f49, %f47, %f48, %f46;
	ld.global.f32 	%f50, [%rd55+12];
	add.s32 	%r48, %r47, %r36;
	cvt.u64.u32 	%rd64, %r48;
	add.s64 	%rd65, %rd64, %rd3;
	shl.b64 	%rd66, %rd65, 2;
	add.s64 	%rd67, %rd1, %rd66;
	ld.global.f32 	%f51, [%rd67];
	fma.rn.f32 	%f67, %f50, %f51, %f49;
	add.s32 	%r65, %r65, 4;
$L__BB0_7:
	setp.eq.s32 	%p6, %r31, 0;
	@%p6 bra 	$L__BB0_12;
	setp.eq.s32 	%p7, %r31, 1;
	@%p7 bra 	$L__BB0_10;
	add.s32 	%r49, %r65, %r3;
	mul.wide.u32 	%rd68, %r49, 4;
	add.s64 	%rd69, %rd2, %rd68;
	ld.global.f32 	%f53, [%rd69];
	mul.lo.s32 	%r50, %r65, %r36;
	cvt.u64.u32 	%rd70, %r50;
	add.s64 	%rd71, %rd70, %rd3;
	shl.b64 	%rd72, %rd71, 2;
	add.s64 	%rd73, %rd1, %rd72;
	ld.global.f32 	%f54, [%rd73];
	fma.rn.f32 	%f55, %f53, %f54, %f67;
	cvt.u64.u32 	%rd74, %r3;
	cvt.u64.u32 	%rd75, %r65;
	add.s64 	%rd76, %rd75, %rd74;
	shl.b64 	%rd77, %rd76, 2;
	add.s64 	%rd78, %rd2, %rd77;
	ld.global.f32 	%f56, [%rd78+4];
	add.s32 	%r51, %r50, %r36;
	cvt.u64.u32 	%rd79, %r51;
	add.s64 	%rd80, %rd79, %rd3;
	shl.b64 	%rd81, %rd80, 2;
	add.s64 	%rd82, %rd1, %rd81;
	ld.global.f32 	%f57, [%rd82];
	fma.rn.f32 	%f67, %f56, %f57, %f55;
	add.s32 	%r65, %r65, 2;
$L__BB0_10:
	and.b32  	%r52, %r36, 1;
	setp.eq.b32 	%p8, %r52, 1;
	not.pred 	%p9, %p8;
	@%p9 bra 	$L__BB0_12;
	add.s32 	%r53, %r65, %r3;
	mul.wide.u32 	%rd83, %r53, 4;
	add.s64 	%rd84, %rd2, %rd83;
	ld.global.f32 	%f58, [%rd84];
	mul.lo.s32 	%r54, %r65, %r36;
	cvt.u64.u32 	%rd85, %r54;
	add.s64 	%rd86, %rd85, %rd3;
	shl.b64 	%rd87, %rd86, 2;
	add.s64 	%rd88, %rd1, %rd87;
	ld.global.f32 	%f59, [%rd88];
	fma.rn.f32 	%f67, %f58, %f59, %f67;
$L__BB0_12:
	ld.param.u64 	%rd95, [_Z12MatMulKernelPfS_S_i_param_2];
	cvta.to.global.u64 	%rd89, %rd95;
	mul.lo.s32 	%r55, %r36, %r1;
	cvt.s64.s32 	%rd90, %r55;
	cvt.s64.s32 	%rd91, %r2;
	add.s64 	%rd92, %rd90, %rd91;
	shl.b64 	%rd93, %rd92, 2;
	add.s64 	%rd94, %rd89, %rd93;
	st.global.f32 	[%rd94], %f67;
	ret;

}


// ===== COMPILED SASS (sm_100) =====

	.target	sm_100

	.elftype	@"ET_EXEC"


//--------------------- .note.nv.tkinfo           --------------------------
	.section	.note.nv.tkinfo,"",@"SHT_NOTE"
	.sectionflags	@"SHF_NOTE_NV_TKINFO"
	.tkinfo
        /*0018*/ 	.word	0x00000002
        /*0030*/ 	.string	""
        /*0030*/ 	.string	"ptxas"
        /*0030*/ 	.string	"Cuda compilation tools, release 13.0, V13.0.88"
        /*0030*/ 	.string	"Build cuda_13.0.r13.0/compiler.36424714_0"
        /*0030*/ 	.string	"-arch sm_100 -m 64 "



//--------------------- .note.nv.cuinfo           --------------------------
	.section	.note.nv.cuinfo,"",@"SHT_NOTE"
	.sectionflags	@"SHF_NOTE_NV_CUINFO"
        /*0018*/ 	.short	0x0002
        /*001a*/ 	.short	0x0064
        /*001c*/ 	.short	0x0082
	.zero		2


//--------------------- .nv.info                  --------------------------
	.section	.nv.info,"",@"SHT_CUDA_INFO"
	.align	4


	//----- nvinfo : EIATTR_REGCOUNT
	.align		4
        /*0000*/ 	.byte	0x04, 0x2f
        /*0002*/ 	.short	(.L_1 - .L_0)
	.align		4
.L_0:
        /*0004*/ 	.word	index@(_Z12MatMulKernelPfS_S_i)
        /*0008*/ 	.word	0x00000020


	//----- nvinfo : EIATTR_FRAME_SIZE
	.align		4
.L_1:
        /*000c*/ 	.byte	0x04, 0x11
        /*000e*/ 	.short	(.L_3 - .L_2)
	.align		4
.L_2:
        /*0010*/ 	.word	index@(_Z12MatMulKernelPfS_S_i)
        /*0014*/ 	.word	0x00000000


	//----- nvinfo : EIATTR_MIN_STACK_SIZE
	.align		4
.L_3:
        /*0018*/ 	.byte	0x04, 0x12
        /*001a*/ 	.short	(.L_5 - .L_4)
	.align		4
.L_4:
        /*001c*/ 	.word	index@(_Z12MatMulKernelPfS_S_i)
        /*0020*/ 	.word	0x00000000
.L_5:


//--------------------- .nv.compat                --------------------------
	.section	.nv.compat,"",@"SHT_CUDA_COMPAT_INFO"
	.align	4
        /*0000*/ 	.byte	0x02, 0x09, 0x00, 0x00, 0x02, 0x02, 0x01, 0x00, 0x02, 0x05, 0x05, 0x00, 0x03, 0x07, 0x01, 0x01
        /*0010*/ 	.byte	0x02, 0x03, 0x00, 0x00, 0x02, 0x06, 0x01, 0x00, 0x04, 0x0b, 0x08, 0x00, 0x09, 0x00, 0x00, 0x00
        /*0020*/ 	.byte	0x00, 0x00, 0x00, 0x00


//--------------------- .nv.info._Z12MatMulKernelPfS_S_i --------------------------
	.section	.nv.info._Z12MatMulKernelPfS_S_i,"",@"SHT_CUDA_INFO"
	.sectionflags	@""
	.align	4


	//----- nvinfo : EIATTR_CUDA_API_VERSION
	.align		4
        /*0000*/ 	.byte	0x04, 0x37
        /*0002*/ 	.short	(.L_7 - .L_6)
.L_6:
        /*0004*/ 	.word	0x00000082


	//----- nvinfo : EIATTR_KPARAM_INFO
	.align		4
.L_7:
        /*0008*/ 	.byte	0x04, 0x17
        /*000a*/ 	.short	(.L_9 - .L_8)
.L_8:
        /*000c*/ 	.word	0x00000000
        /*0010*/ 	.short	0x0003
        /*0012*/ 	.short	0x0018
        /*0014*/ 	.byte	0x00, 0xf0, 0x11, 0x00


	//----- nvinfo : EIATTR_KPARAM_INFO
	.align		4
.L_9:
        /*0018*/ 	.byte	0x04, 0x17
        /*001a*/ 	.short	(.L_11 - .L_10)
.L_10:
        /*001c*/ 	.word	0x00000000
        /*0020*/ 	.short	0x0002
        /*0022*/ 	.short	0x0010
        /*0024*/ 	.byte	0x00, 0xf5, 0x21, 0x00


	//----- nvinfo : EIATTR_KPARAM_INFO
	.align		4
.L_11:
        /*0028*/ 	.byte	0x04, 0x17
        /*002a*/ 	.short	(.L_13 - .L_12)
.L_12:
        /*002c*/ 	.word	0x00000000
        /*0030*/ 	.short	0x0001
        /*0032*/ 	.short	0x0008
        /*0034*/ 	.byte	0x00, 0xf5, 0x21, 0x00


	//----- nvinfo : EIATTR_KPARAM_INFO
	.align		4
.L_13:
        /*0038*/ 	.byte	0x04, 0x17
        /*003a*/ 	.short	(.L_15 - .L_14)
.L_14:
        /*003c*/ 	.word	0x00000000
        /*0040*/ 	.short	0x0000
        /*0042*/ 	.short	0x0000
        /*0044*/ 	.byte	0x00, 0xf5, 0x21, 0x00


	//----- nvinfo : EIATTR_SPARSE_MMA_MASK
	.align		4
.L_15:
        /*0048*/ 	.byte	0x03, 0x50
        /*004a*/ 	.short	0x0000


	//----- nvinfo : EIATTR_MAXREG_COUNT
	.align		4
        /*004c*/ 	.byte	0x03, 0x1b
        /*004e*/ 	.short	0x00ff


	//----- nvinfo : EIATTR_MERCURY_ISA_VERSION
	.align		4
        /*0050*/ 	.byte	0x03, 0x5f
        /*0052*/ 	.short	0x0101


	//----- nvinfo : EIATTR_VRC_CTA_INIT_COUNT
	.align		4
        /*0054*/ 	.byte	0x02, 0x4a
	.zero		1
	.zero		1


	//----- nvinfo : EIATTR_EXIT_INSTR_OFFSETS
	.align		4
        /*0058*/ 	.byte	0x04, 0x1c
        /*005a*/ 	.short	(.L_17 - .L_16)


	//   ....[0]....
.L_16:
        /*005c*/ 	.word	0x00000cd0


	//----- nvinfo : EIATTR_CBANK_PARAM_SIZE
	.align		4
.L_17:
        /*0060*/ 	.byte	0x03, 0x19
        /*0062*/ 	.short	0x001c


	//----- nvinfo : EIATTR_PARAM_CBANK
	.align		4
        /*0064*/ 	.byte	0x04, 0x0a
        /*0066*/ 	.short	(.L_19 - .L_18)
	.align		4
.L_18:
        /*0068*/ 	.word	index@(.nv.constant0._Z12MatMulKernelPfS_S_i)
        /*006c*/ 	.short	0x0380
        /*006e*/ 	.short	0x001c


	//----- nvinfo : EIATTR_SW_WAR
	.align		4
.L_19:
        /*0070*/ 	.byte	0x04, 0x36
        /*0072*/ 	.short	(.L_21 - .L_20)
.L_20:
        /*0074*/ 	.word	0x00000008
.L_21:


//--------------------- .nv.callgraph             --------------------------
	.section	.nv.callgraph,"",@"SHT_CUDA_CALLGRAPH"
	.align	4
	.sectionentsize	8
	.align		4
        /*0000*/ 	.word	0x00000000
	.align		4
        /*0004*/ 	.word	0xffffffff
	.align		4
        /*0008*/ 	.word	0x00000000
	.align		4
        /*000c*/ 	.word	0xfffffffe
	.align		4
        /*0010*/ 	.word	0x00000000
	.align		4
        /*0014*/ 	.word	0xfffffffd
	.align		4
        /*0018*/ 	.word	0x00000000
	.align		4
        /*001c*/ 	.word	0xfffffffc


//--------------------- .text._Z12MatMulKernelPfS_S_i --------------------------
	.section	.text._Z12MatMulKernelPfS_S_i,"ax",@progbits
	.align	128
        .global         _Z12MatMulKernelPfS_S_i
        .type           _Z12MatMulKernelPfS_S_i,@function
        .size           _Z12MatMulKernelPfS_S_i,(.L_x_6 - _Z12MatMulKernelPfS_S_i)
        .other          _Z12MatMulKernelPfS_S_i,@"STO_CUDA_ENTRY STV_DEFAULT"
_Z12MatMulKernelPfS_S_i:
.text._Z12MatMulKernelPfS_S_i:
[----:B------:R-:W-:Y:S08]  /*0000*/  LDC R1, c[0x0][0x37c] ;  /* 0x0000df00ff017b82 */ /* 0x000ff00000000800 */
[----:B------:R-:W0:Y:S01]  /*0010*/  LDC R0, c[0x0][0x398] ;  /* 0x0000e600ff007b82 */ /* 0x000e220000000800 */
[----:B------:R-:W1:Y:S01]  /*0020*/  S2R R2, SR_TID.Y ;  /* 0x0000000000027919 */ /* 0x000e620000002200 */
[----:B------:R-:W2:Y:S01]  /*0030*/  LDCU.64 UR4, c[0x0][0x358] ;  /* 0x00006b00ff0477ac */ /* 0x000ea20008000a00 */
[----:B------:R-:W-:Y:S01]  /*0040*/  IMAD.MOV.U32 R18, RZ, RZ, RZ ;  /* 0x000000ffff127224 */ /* 0x000fe200078e00ff */
[----:B------:R-:W3:Y:S04]  /*0050*/  S2R R5, SR_TID.X ;  /* 0x0000000000057919 */ /* 0x000ee80000002100 */
[----:B------:R-:W1:Y:S08]  /*0060*/  S2UR UR6, SR_CTAID.Y ;  /* 0x00000000000679c3 */ /* 0x000e700000002600 */
[----:B------:R-:W1:Y:S08]  /*0070*/  LDC R3, c[0x0][0x364] ;  /* 0x0000d900ff037b82 */ /* 0x000e700000000800 */
[----:B------:R-:W3:Y:S01]  /*0080*/  S2UR UR7, SR_CTAID.X ;  /* 0x00000000000779c3 */ /* 0x000ee20000002500 */
[----:B0-----:R-:W-:-:S07]  /*0090*/  ISETP.GE.AND P0, PT, R0, 0x1, PT ;  /* 0x000000010000780c */ /* 0x001fce0003f06270 */
[----:B------:R-:W3:Y:S01]  /*00a0*/  LDC R4, c[0x0][0x360] ;  /* 0x0000d800ff047b82 */ /* 0x000ee20000000800 */
[----:B-1----:R-:W-:Y:S02]  /*00b0*/  IMAD R3, R3, UR6, R2 ;  /* 0x0000000603037c24 */ /* 0x002fe4000f8e0202 */
[----:B---3--:R-:W-:-:S03]  /*00c0*/  IMAD R2, R4, UR7, R5 ;  /* 0x0000000704027c24 */ /* 0x008fc6000f8e0205 */
[----:B--2---:R-:W-:Y:S05]  /*00d0*/  @!P0 BRA `(.L_x_0) ;  /* 0x0000000800dc8947 */ /* 0x004fea0003800000 */
[C---:B------:R-:W-:Y:S01]  /*00e0*/  ISETP.GE.U32.AND P1, PT, R0.reuse, 0x8, PT ;  /* 0x000000080000780c */ /* 0x040fe20003f26070 */
[----:B------:R-:W-:Y:S01]  /*00f0*/  IMAD R6, R3, R0, RZ ;  /* 0x0000000003067224 */ /* 0x000fe200078e02ff */
[----:B------:R-:W-:Y:S01]  /*0100*/  LOP3.LUT R4, R0, 0x7, RZ, 0xc0, !PT ;  /* 0x0000000700047812 */ /* 0x000fe200078ec0ff */
[----:B------:R-:W-:Y:S01]  /*0110*/  IMAD.MOV.U32 R18, RZ, RZ, RZ ;  /* 0x000000ffff127224 */ /* 0x000fe200078e00ff */
[----:B------:R-:W-:Y:S01]  /*0120*/  SHF.R.S32.HI R7, RZ, 0x1f, R2 ;  /* 0x0000001fff077819 */ /* 0x000fe20000011402 */
[----:B------:R-:W-:Y:S01]  /*0130*/  IMAD.MOV.U32 R9, RZ, RZ, RZ ;  /* 0x000000ffff097224 */ /* 0x000fe200078e00ff */
[----:B------:R-:W-:-:S07]  /*0140*/  ISETP.NE.AND P0, PT, R4, RZ, PT ;  /* 0x000000ff0400720c */ /* 0x000fce0003f05270 */
[----:B------:R-:W-:Y:S06]  /*0150*/  @!P1 BRA `(.L_x_1) ;  /* 0x0000000400589947 */ /* 0x000fec0003800000 */
[----:B------:R-:W0:Y:S01]  /*0160*/  LDC.64 R24, c[0x0][0x380] ;  /* 0x0000e000ff187b82 */ /* 0x000e220000000a00 */
[----:B------:R-:W1:Y:S01]  /*0170*/  LDCU.64 UR6, c[0x0][0x388] ;  /* 0x00007100ff0677ac */ /* 0x000e620008000a00 */
[C---:B------:R-:W-:Y:S01]  /*0180*/  LOP3.LUT R9, R0.reuse, 0x7ffffff8, RZ, 0xc0, !PT ;  /* 0x7ffffff800097812 */ /* 0x040fe200078ec0ff */
[C---:B------:R-:W-:Y:S01]  /*0190*/  IMAD.SHL.U32 R10, R0.reuse, 0x8, RZ ;  /* 0x00000008000a7824 */ /* 0x040fe200078e00ff */
[----:B------:R-:W2:Y:S01]  /*01a0*/  LDCU UR8, c[0x0][0x398] ;  /* 0x00007300ff0877ac */ /* 0x000ea20008000800 */
[C---:B------:R-:W-:Y:S02]  /*01b0*/  IMAD R5, R0.reuse, 0x7, RZ ;  /* 0x0000000700057824 */ /* 0x040fe400078e02ff */
[C---:B------:R-:W-:Y:S02]  /*01c0*/  IMAD R11, R0.reuse, 0x6, RZ ;  /* 0x00000006000b7824 */ /* 0x040fe400078e02ff */
[C---:B------:R-:W-:Y:S02]  /*01d0*/  IMAD R23, R0.reuse, 0x5, RZ ;  /* 0x0000000500177824 */ /* 0x040fe400078e02ff */
[----:B------:R-:W-:-:S02]  /*01e0*/  IMAD R27, R0, 0x3, RZ ;  /* 0x00000003001b7824 */ /* 0x000fc400078e02ff */
[----:B------:R-:W-:Y:S02]  /*01f0*/  IMAD.SHL.U32 R29, R0, 0x2, RZ ;  /* 0x00000002001d7824 */ /* 0x000fe400078e00ff */
[----:B------:R-:W-:Y:S02]  /*0200*/  IMAD.MOV.U32 R18, RZ, RZ, RZ ;  /* 0x000000ffff127224 */ /* 0x000fe400078e00ff */
[----:B------:R-:W-:Y:S01]  /*0210*/  IMAD.MOV R8, RZ, RZ, -R9 ;  /* 0x000000ffff087224 */ /* 0x000fe200078e0a09 */
[----:B--2---:R-:W-:Y:S01]  /*0220*/  MOV R22, UR8 ;  /* 0x0000000800167c02 */ /* 0x004fe20008000f00 */
[----:B0-----:R-:W-:-:S03]  /*0230*/  IMAD.WIDE.U32 R24, R6, 0x4, R24 ;  /* 0x0000000406187825 */ /* 0x001fc600078e0018 */
[----:B------:R-:W-:-:S05]  /*0240*/  IADD3 R19, P1, PT, R24, 0x10, RZ ;  /* 0x0000001018137810 */ /* 0x000fca0007f3e0ff */
[----:B------:R-:W-:Y:S01]  /*0250*/  IMAD.X R24, RZ, RZ, R25, P1 ;  /* 0x000000ffff187224 */ /* 0x000fe200008e0619 */
[----:B-1----:R-:W-:Y:S01]  /*0260*/  LEA R12, P1, R2, UR6, 0x2 ;  /* 0x00000006020c7c11 */ /* 0x002fe2000f8210ff */
[----:B------:R-:W-:-:S03]  /*0270*/  IMAD.SHL.U32 R25, R0, 0x4, RZ ;  /* 0x0000000400197824 */ /* 0x000fc600078e00ff */
[----:B------:R-:W-:-:S09]  /*0280*/  LEA.HI.X R13, R2, UR7, R7, 0x2, P1 ;  /* 0x00000007020d7c11 */ /* 0x000fd200088f1407 */
.L_x_2:
[----:B------:R-:W-:Y:S01]  /*0290*/  IADD3 R17, P1, PT, R2, R22, RZ ;  /* 0x0000001602117210 */ /* 0x000fe20007f3e0ff */
[----:B------:R-:W-:Y:S02]  /*02a0*/  IMAD.MOV.U32 R14, RZ, RZ, R19 ;  /* 0x000000ffff0e7224 */ /* 0x000fe400078e0013 */
[----:B------:R-:W-:Y:S02]  /*02b0*/  IMAD.MOV.U32 R15, RZ, RZ, R24 ;  /* 0x000000ffff0f7224 */ /* 0x000fe400078e0018 */
[----:B------:R-:W-:Y:S01]  /*02c0*/  IMAD.X R20, RZ, RZ, R7, P1 ;  /* 0x000000ffff147224 */ /* 0x000fe200008e0607 */
[C---:B------:R-:W-:Y:S02]  /*02d0*/  LEA R16, P1, R17.reuse, UR6, 0x2 ;  /* 0x0000000611107c11 */ /* 0x040fe4000f8210ff */
[----:B------:R-:W2:Y:S02]  /*02e0*/  LDG.E R21, desc[UR4][R14.64+-0x10] ;  /* 0xfffff0040e157981 */ /* 0x000ea4000c1e1900 */
[----:B------:R-:W-:-:S02]  /*02f0*/  LEA.HI.X R17, R17, UR7, R20, 0x2, P1 ;  /* 0x0000000711117c11 */ /* 0x000fc400088f1414 */
[----:B------:R-:W2:Y:S04]  /*0300*/  LDG.E R20, desc[UR4][R12.64] ;  /* 0x000000040c147981 */ /* 0x000ea8000c1e1900 */
[----:B------:R-:W3:Y:S04]  /*0310*/  LDG.E R17, desc[UR4][R16.64] ;  /* 0x0000000410117981 */ /* 0x000ee8000c1e1900 */
[----:B------:R-:W3:Y:S01]  /*0320*/  LDG.E R26, desc[UR4][R14.64+-0xc] ;  /* 0xfffff4040e1a7981 */ /* 0x000ee2000c1e1900 */
[----:B------:R-:W-:-:S03]  /*0330*/  IADD3 R19, P1, PT, R2, R29, RZ ;  /* 0x0000001d02137210 */ /* 0x000fc60007f3e0ff */
[----:B------:R-:W4:Y:S02]  /*0340*/  LDG.E R28, desc[UR4][R14.64+-0x8] ;  /* 0xfffff8040e1c7981 */ /* 0x000f24000c1e1900 */
[----:B------:R-:W-:Y:S02]  /*0350*/  IMAD.X R24, RZ, RZ, R7, P1 ;  /* 0x000000ffff187224 */ /* 0x000fe400008e0607 */
[----:B--2---:R-:W-:Y:S01]  /*0360*/  FFMA R18, R21, R20, R18 ;  /* 0x0000001415127223 */ /* 0x004fe20000000012 */
[----:B------:R-:W-:-:S04]  /*0370*/  LEA R20, P1, R19, UR6, 0x2 ;  /* 0x0000000613147c11 */ /* 0x000fc8000f8210ff */
[----:B------:R-:W-:Y:S02]  /*0380*/  LEA.HI.X R21, R19, UR7, R24, 0x2, P1 ;  /* 0x0000000713157c11 */ /* 0x000fe400088f1418 */
[----:B------:R-:W-:Y:S01]  /*0390*/  IADD3 R19, P1, PT, R2, R27, RZ ;  /* 0x0000001b02137210 */ /* 0x000fe20007f3e0ff */
[----:B---3--:R-:W-:Y:S01]  /*03a0*/  FFMA R26, R26, R17, R18 ;  /* 0x000000111a1a7223 */ /* 0x008fe20000000012 */
[----:B------:R-:W2:Y:S03]  /*03b0*/  LDG.E R24, desc[UR4][R14.64+-0x4] ;  /* 0xfffffc040e187981 */ /* 0x000ea6000c1e1900 */
[----:B------:R-:W-:Y:S01]  /*03c0*/  IMAD.X R16, RZ, RZ, R7, P1 ;  /* 0x000000ffff107224 */ /* 0x000fe200008e0607 */
[C---:B------:R-:W-:Y:S01]  /*03d0*/  LEA R18, P1, R19.reuse, UR6, 0x2 ;  /* 0x0000000613127c11 */ /* 0x040fe2000f8210ff */
[----:B------:R-:W4:Y:S03]  /*03e0*/  LDG.E R21, desc[UR4][R20.64] ;  /* 0x0000000414157981 */ /* 0x000f26000c1e1900 */
[----:B------:R-:W-:-:S06]  /*03f0*/  LEA.HI.X R19, R19, UR7, R16, 0x2, P1 ;  /* 0x0000000713137c11 */ /* 0x000fcc00088f1410 */
[----:B------:R-:W2:Y:S01]  /*0400*/  LDG.E R19, desc[UR4][R18.64] ;  /* 0x0000000412137981 */ /* 0x000ea2000c1e1900 */
[----:B------:R-:W-:Y:S01]  /*0410*/  IADD3 R17, P1, PT, R2, R25, RZ ;  /* 0x0000001902117210 */ /* 0x000fe20007f3e0ff */
[----:B----4-:R-:W-:-:S04]  /*0420*/  FFMA R26, R28, R21, R26 ;  /* 0x000000151c1a7223 */ /* 0x010fc8000000001a */
[----:B------:R-:W-:Y:S01]  /*0430*/  IMAD.X R28, RZ, RZ, R7, P1 ;  /* 0x000000ffff1c7224 */ /* 0x000fe200008e0607 */
[C---:B------:R-:W-:Y:S01]  /*0440*/  LEA R16, P1, R17.reuse, UR6, 0x2 ;  /* 0x0000000611107c11 */ /* 0x040fe2000f8210ff */
[----:B------:R-:W3:Y:S03]  /*0450*/  LDG.E R21, desc[UR4][R14.64] ;  /* 0x000000040e157981 */ /* 0x000ee6000c1e1900 */
[----:B------:R-:W-:Y:S01]  /*0460*/  LEA.HI.X R17, R17, UR7, R28, 0x2, P1 ;  /* 0x0000000711117c11 */ /* 0x000fe200088f141c */
[----:B--2---:R-:W-:Y:S01]  /*0470*/  FFMA R20, R24, R19, R26 ;  /* 0x0000001318147223 */ /* 0x004fe2000000001a */
[----:B------:R-:W-:-:S03]  /*0480*/  IADD3 R24, P1, PT, R2, R23, RZ ;  /* 0x0000001702187210 */ /* 0x000fc60007f3e0ff */
[----:B------:R-:W3:Y:S02]  /*0490*/  LDG.E R16, desc[UR4][R16.64] ;  /* 0x0000000410107981 */ /* 0x000ee4000c1e1900 */
[----:B------:R-:W-:Y:S01]  /*04a0*/  IMAD.X R19, RZ, RZ, R7, P1 ;  /* 0x000000ffff137224 */ /* 0x000fe200008e0607 */
[----:B------:R-:W-:-:S04]  /*04b0*/  LEA R18, P1, R24, UR6, 0x2 ;  /* 0x0000000618127c11 */ /* 0x000fc8000f8210ff */
[----:B------:R-:W-:Y:S02]  /*04c0*/  LEA.HI.X R19, R24, UR7, R19, 0x2, P1 ;  /* 0x0000000718137c11 */ /* 0x000fe400088f1413 */
[----:B------:R-:W2:Y:S04]  /*04d0*/  LDG.E R24, desc[UR4][R14.64+0x4] ;  /* 0x000004040e187981 */ /* 0x000ea8000c1e1900 */
[----:B------:R-:W2:Y:S04]  /*04e0*/  LDG.E R19, desc[UR4][R18.64] ;  /* 0x0000000412137981 */ /* 0x000ea8000c1e1900 */
[----:B------:R-:W4:Y:S01]  /*04f0*/  LDG.E R18, desc[UR4][R14.64+0xc] ;  /* 0x00000c040e127981 */ /* 0x000f22000c1e1900 */
[----:B---3--:R-:W-:Y:S01]  /*0500*/  FFMA R26, R21, R16, R20 ;  /* 0x00000010151a7223 */ /* 0x008fe20000000014 */
[----:B------:R-:W-:-:S04]  /*0510*/  IADD3 R21, P1, PT, R2, R11, RZ ;  /* 0x0000000b02157210 */ /* 0x000fc80007f3e0ff */
[----:B------:R-:W-:Y:S02]  /*0520*/  IADD3.X R28, PT, PT, RZ, R7, RZ, P1, !PT ;  /* 0x00000007ff1c7210 */ /* 0x000fe40000ffe4ff */
[----:B------:R-:W-:-:S04]  /*0530*/  LEA R20, P1, R21, UR6, 0x2 ;  /* 0x0000000615147c11 */ /* 0x000fc8000f8210ff */
[----:B------:R-:W-:Y:S01]  /*0540*/  LEA.HI.X R21, R21, UR7, R28, 0x2, P1 ;  /* 0x0000000715157c11 */ /* 0x000fe200088f141c */
[----:B--2---:R-:W-:-:S04]  /*0550*/  FFMA R24, R24, R19, R26 ;  /* 0x0000001318187223 */ /* 0x004fc8000000001a */
[----:B------:R-:W2:Y:S04]  /*0560*/  LDG.E R20, desc[UR4][R20.64] ;  /* 0x0000000414147981 */ /* 0x000ea8000c1e1900 */
[----:B------:R-:W2:Y:S01]  /*0570*/  LDG.E R19, desc[UR4][R14.64+0x8] ;  /* 0x000008040e137981 */ /* 0x000ea2000c1e1900 */
[----:B------:R-:W-:-:S05]  /*0580*/  IADD3 R17, P1, PT, R2, R5, RZ ;  /* 0x0000000502117210 */ /* 0x000fca0007f3e0ff */
[----:B------:R-:W-:Y:S01]  /*0590*/  IMAD.X R26, RZ, RZ, R7, P1 ;  /* 0x000000ffff1a7224 */ /* 0x000fe200008e0607 */
[----:B------:R-:W-:-:S04]  /*05a0*/  LEA R16, P1, R17, UR6, 0x2 ;  /* 0x0000000611107c11 */ /* 0x000fc8000f8210ff */
[----:B------:R-:W-:-:S05]  /*05b0*/  LEA.HI.X R17, R17, UR7, R26, 0x2, P1 ;  /* 0x0000000711117c11 */ /* 0x000fca00088f141a */
[----:B------:R-:W4:Y:S01]  /*05c0*/  LDG.E R16, desc[UR4][R16.64] ;  /* 0x0000000410107981 */ /* 0x000f22000c1e1900 */
[----:B------:R-:W-:Y:S01]  /*05d0*/  VIADD R8, R8, 0x8 ;  /* 0x0000000808087836 */ /* 0x000fe20000000000 */
[C---:B------:R-:W-:Y:S01]  /*05e0*/  IADD3 R27, PT, PT, R10.reuse, R27, RZ ;  /* 0x0000001b0a1b7210 */ /* 0x040fe20007ffe0ff */
[----:B------:R-:W-:-:S04]  /*05f0*/  IMAD.WIDE.U32 R12, R10, 0x4, R12 ;  /* 0x000000040a0c7825 */ /* 0x000fc800078e000c */
[C---:B------:R-:W-:Y:S02]  /*0600*/  IMAD.IADD R5, R10.reuse, 0x1, R5 ;  /* 0x000000010a057824 */ /* 0x040fe400078e0205 */
[C---:B------:R-:W-:Y:S02]  /*0610*/  IMAD.IADD R11, R10.reuse, 0x1, R11 ;  /* 0x000000010a0b7824 */ /* 0x040fe400078e020b */
[C---:B------:R-:W-:Y:S02]  /*0620*/  IMAD.IADD R23, R10.reuse, 0x1, R23 ;  /* 0x000000010a177824 */ /* 0x040fe400078e0217 */
[C---:B------:R-:W-:Y:S02]  /*0630*/  IMAD.IADD R25, R10.reuse, 0x1, R25 ;  /* 0x000000010a197824 */ /* 0x040fe400078e0219 */
[C---:B------:R-:W-:Y:S02]  /*0640*/  IMAD.IADD R29, R10.reuse, 0x1, R29 ;  /* 0x000000010a1d7824 */ /* 0x040fe400078e021d */
[----:B------:R-:W-:-:S02]  /*0650*/  IMAD.IADD R22, R10, 0x1, R22 ;  /* 0x000000010a167824 */ /* 0x000fc400078e0216 */
[----:B--2---:R-:W-:Y:S01]  /*0660*/  FFMA R26, R19, R20, R24 ;  /* 0x00000014131a7223 */ /* 0x004fe20000000018 */
[----:B------:R-:W-:-:S05]  /*0670*/  IADD3 R19, P1, PT, R14, 0x20, RZ ;  /* 0x000000200e137810 */ /* 0x000fca0007f3e0ff */
[----:B------:R-:W-:Y:S01]  /*0680*/  IMAD.X R24, RZ, RZ, R15, P1 ;  /* 0x000000ffff187224 */ /* 0x000fe200008e060f */
[----:B------:R-:W-:Y:S01]  /*0690*/  ISETP.NE.AND P1, PT, R8, RZ, PT ;  /* 0x000000ff0800720c */ /* 0x000fe20003f25270 */
[----:B----4-:R-:W-:-:S12]  /*06a0*/  FFMA R18, R18, R16, R26 ;  /* 0x0000001012127223 */ /* 0x010fd8000000001a */
[----:B------:R-:W-:Y:S05]  /*06b0*/  @P1 BRA `(.L_x_2) ;  /* 0xfffffff800f41947 */ /* 0x000fea000383ffff */
.L_x_1:
[----:B------:R-:W-:Y:S05]  /*06c0*/  @!P0 BRA `(.L_x_0) ;  /* 0x0000000400608947 */ /* 0x000fea0003800000 */
[----:B------:R-:W-:Y:S02]  /*06d0*/  ISETP.GE.U32.AND P1, PT, R4, 0x4, PT ;  /* 0x000000040400780c */ /* 0x000fe40003f26070 */
[----:B------:R-:W-:-:S04]  /*06e0*/  LOP3.LUT R19, R0, 0x3, RZ, 0xc0, !PT ;  /* 0x0000000300137812 */ /* 0x000fc800078ec0ff */
[----:B------:R-:W-:-:S07]  /*06f0*/  ISETP.NE.AND P0, PT, R19, RZ, PT ;  /* 0x000000ff1300720c */ /* 0x000fce0003f05270 */
[----:B------:R-:W-:Y:S06]  /*0700*/  @!P1 BRA `(.L_x_3) ;  /* 0x0000000000a49947 */ /* 0x000fec0003800000 */
[----:B------:R-:W0:Y:S01]  /*0710*/  LDCU.128 UR8, c[0x0][0x380] ;  /* 0x00007000ff0877ac */ /* 0x000e220008000c00 */
[----:B------:R-:W1:Y:S01]  /*0720*/  LDC.64 R12, c[0x0][0x380] ;  /* 0x0000e000ff0c7b82 */ /* 0x000e620000000a00 */
[----:B------:R-:W-:Y:S01]  /*0730*/  IMAD R5, R9, R0, RZ ;  /* 0x0000000009057224 */ /* 0x000fe200078e02ff */
[C---:B------:R-:W-:Y:S01]  /*0740*/  IADD3 R8, P2, PT, R6.reuse, R9, RZ ;  /* 0x0000000906087210 */ /* 0x040fe20007f5e0ff */
[----:B------:R-:W-:Y:S02]  /*0750*/  IMAD.IADD R21, R6, 0x1, R9 ;  /* 0x0000000106157824 */ /* 0x000fe400078e0209 */
[--C-:B------:R-:W-:Y:S01]  /*0760*/  IMAD.IADD R11, R5, 0x1, R0.reuse ;  /* 0x00000001050b7824 */ /* 0x100fe200078e0200 */
[C---:B------:R-:W-:Y:S01]  /*0770*/  IADD3 R15, P3, PT, R2.reuse, R5, RZ ;  /* 0x00000005020f7210 */ /* 0x040fe20007f7e0ff */
[----:B------:R-:W-:Y:S02]  /*0780*/  IMAD.X R5, RZ, RZ, RZ, P2 ;  /* 0x000000ffff057224 */ /* 0x000fe400010e06ff */
[----:B------:R-:W-:Y:S01]  /*0790*/  IMAD.IADD R17, R11, 0x1, R0 ;  /* 0x000000010b117824 */ /* 0x000fe200078e0200 */
[----:B------:R-:W-:Y:S01]  /*07a0*/  IADD3 R16, P2, PT, R2, R11, RZ ;  /* 0x0000000b02107210 */ /* 0x000fe20007f5e0ff */
[----:B------:R-:W-:-:S03]  /*07b0*/  IMAD.X R20, RZ, RZ, R7, P3 ;  /* 0x000000ffff147224 */ /* 0x000fc600018e0607 */
[----:B------:R-:W-:Y:S02]  /*07c0*/  IADD3.X R11, PT, PT, RZ, R7, RZ, P2, !PT ;  /* 0x00000007ff0b7210 */ /* 0x000fe400017fe4ff */
[C---:B0-----:R-:W-:Y:S02]  /*07d0*/  LEA R4, P1, R8.reuse, UR8, 0x2 ;  /* 0x0000000808047c11 */ /* 0x041fe4000f8210ff */
[----:B------:R-:W-:Y:S02]  /*07e0*/  LEA R14, P3, R15, UR10, 0x2 ;  /* 0x0000000a0f0e7c11 */ /* 0x000fe4000f8610ff */
[----:B------:R-:W-:Y:S02]  /*07f0*/  LEA.HI.X R5, R8, UR9, R5, 0x2, P1 ;  /* 0x0000000908057c11 */ /* 0x000fe400088f1405 */
[----:B------:R-:W-:Y:S01]  /*0800*/  IADD3 R8, P1, PT, R2, R17, RZ ;  /* 0x0000001102087210 */ /* 0x000fe20007f3e0ff */
[----:B------:R-:W-:Y:S01]  /*0810*/  IMAD.IADD R17, R17, 0x1, R0 ;  /* 0x0000000111117824 */ /* 0x000fe200078e0200 */
[C---:B------:R-:W-:Y:S01]  /*0820*/  LEA R10, P2, R16.reuse, UR10, 0x2 ;  /* 0x0000000a100a7c11 */ /* 0x040fe2000f8410ff */
[----:B------:R-:W2:Y:S01]  /*0830*/  LDG.E R23, desc[UR4][R4.64+0x8] ;  /* 0x0000080404177981 */ /* 0x000ea2000c1e1900 */
[----:B------:R-:W-:Y:S01]  /*0840*/  LEA.HI.X R15, R15, UR11, R20, 0x2, P3 ;  /* 0x0000000b0f0f7c11 */ /* 0x000fe200098f1414 */
[----:B-1----:R-:W-:Y:S01]  /*0850*/  IMAD.WIDE.U32 R20, R21, 0x4, R12 ;  /* 0x0000000415147825 */ /* 0x002fe200078e000c */
[----:B------:R-:W-:Y:S01]  /*0860*/  LEA.HI.X R11, R16, UR11, R11, 0x2, P2 ;  /* 0x0000000b100b7c11 */ /* 0x000fe200090f140b */
[----:B------:R-:W3:Y:S01]  /*0870*/  LDG.E R25, desc[UR4][R4.64+0xc] ;  /* 0x00000c0404197981 */ /* 0x000ee2000c1e1900 */
[----:B------:R-:W-:Y:S01]  /*0880*/  IADD3 R17, P2, PT, R2, R17, RZ ;  /* 0x0000001102117210 */ /* 0x000fe20007f5e0ff */
[--C-:B------:R-:W-:Y:S01]  /*0890*/  IMAD.X R13, RZ, RZ, R7.reuse, P1 ;  /* 0x000000ffff0d7224 */ /* 0x100fe200008e0607 */
[C---:B------:R-:W-:Y:S01]  /*08a0*/  LEA R12, P1, R8.reuse, UR10, 0x2 ;  /* 0x0000000a080c7c11 */ /* 0x040fe2000f8210ff */
[----:B------:R-:W4:Y:S02]  /*08b0*/  LDG.E R15, desc[UR4][R14.64] ;  /* 0x000000040e0f7981 */ /* 0x000f24000c1e1900 */
[----:B------:R-:W-:Y:S01]  /*08c0*/  IMAD.X R22, RZ, RZ, R7, P2 ;  /* 0x000000ffff167224 */ /* 0x000fe200010e0607 */
[----:B------:R-:W-:Y:S01]  /*08d0*/  LEA.HI.X R13, R8, UR11, R13, 0x2, P1 ;  /* 0x0000000b080d7c11 */ /* 0x000fe200088f140d */
[----:B------:R-:W4:Y:S01]  /*08e0*/  LDG.E R21, desc[UR4][R20.64] ;  /* 0x0000000414157981 */ /* 0x000f22000c1e1900 */
[----:B------:R-:W-:-:S03]  /*08f0*/  LEA R16, P1, R17, UR10, 0x2 ;  /* 0x0000000a11107c11 */ /* 0x000fc6000f8210ff */
[----:B------:R-:W5:Y:S01]  /*0900*/  LDG.E R10, desc[UR4][R10.64] ;  /* 0x000000040a0a7981 */ /* 0x000f62000c1e1900 */
[----:B------:R-:W-:-:S03]  /*0910*/  LEA.HI.X R17, R17, UR11, R22, 0x2, P1 ;  /* 0x0000000b11117c11 */ /* 0x000fc600088f1416 */
[----:B------:R-:W5:Y:S04]  /*0920*/  LDG.E R8, desc[UR4][R4.64+0x4] ;  /* 0x0000040404087981 */ /* 0x000f68000c1e1900 */
[----:B------:R-:W2:Y:S04]  /*0930*/  LDG.E R12, desc[UR4][R12.64] ;  /* 0x000000040c0c7981 */ /* 0x000ea8000c1e1900 */
[----:B------:R-:W3:Y:S01]  /*0940*/  LDG.E R16, desc[UR4][R16.64] ;  /* 0x0000000410107981 */ /* 0x000ee2000c1e1900 */
[----:B------:R-:W-:Y:S02]  /*0950*/  VIADD R9, R9, 0x4 ;  /* 0x0000000409097836 */ /* 0x000fe40000000000 */
[----:B----4-:R-:W-:-:S04]  /*0960*/  FFMA R15, R21, R15, R18 ;  /* 0x0000000f150f7223 */ /* 0x010fc80000000012 */
[----:B-----5:R-:W-:-:S04]  /*0970*/  FFMA R8, R8, R10, R15 ;  /* 0x0000000a08087223 */ /* 0x020fc8000000000f */
[----:B--2---:R-:W-:-:S04]  /*0980*/  FFMA R8, R23, R12, R8 ;  /* 0x0000000c17087223 */ /* 0x004fc80000000008 */
[----:B---3--:R-:W-:-:S07]  /*0990*/  FFMA R18, R25, R16, R8 ;  /* 0x0000001019127223 */ /* 0x008fce0000000008 */
.L_x_3:
[----:B------:R-:W-:Y:S05]  /*09a0*/  @!P0 BRA `(.L_x_0) ;  /* 0x0000000000a88947 */ /* 0x000fea0003800000 */
[----:B------:R-:W-:Y:S02]  /*09b0*/  ISETP.NE.AND P1, PT, R19, 0x1, PT ;  /* 0x000000011300780c */ /* 0x000fe40003f25270 */
[----:B------:R-:W-:-:S04]  /*09c0*/  LOP3.LUT R4, R0, 0x1, RZ, 0xc0, !PT ;  /* 0x0000000100047812 */ /* 0x000fc800078ec0ff */
[----:B------:R-:W-:-:S07]  /*09d0*/  ISETP.NE.U32.AND P0, PT, R4, 0x1, PT ;  /* 0x000000010400780c */ /* 0x000fce0003f05070 */
[----:B------:R-:W-:Y:S06]  /*09e0*/  @!P1 BRA `(.L_x_4) ;  /* 0x0000000000649947 */ /* 0x000fec0003800000 */
[----:B------:R-:W0:Y:S01]  /*09f0*/  LDCU.128 UR8, c[0x0][0x380] ;  /* 0x00007000ff0877ac */ /* 0x000e220008000c00 */
[----:B------:R-:W1:Y:S01]  /*0a00*/  LDC.64 R10, c[0x0][0x380] ;  /* 0x0000e000ff0a7b82 */ /* 0x000e620000000a00 */
[----:B------:R-:W-:-:S04]  /*0a10*/  IMAD R5, R9, R0, RZ ;  /* 0x0000000009057224 */ /* 0x000fc800078e02ff */
[----:B------:R-:W-:Y:S01]  /*0a20*/  IMAD.IADD R17, R5, 0x1, R0 ;  /* 0x0000000105117824 */ /* 0x000fe200078e0200 */
[----:B------:R-:W-:-:S04]  /*0a30*/  IADD3 R8, P1, PT, R2, R5, RZ ;  /* 0x0000000502087210 */ /* 0x000fc80007f3e0ff */
[----:B------:R-:W-:Y:S01]  /*0a40*/  IADD3 R17, P3, PT, R2, R17, RZ ;  /* 0x0000001102117210 */ /* 0x000fe20007f7e0ff */
[----:B------:R-:W-:Y:S01]  /*0a50*/  IMAD.X R13, RZ, RZ, R7, P1 ;  /* 0x000000ffff0d7224 */ /* 0x000fe200008e0607 */
[----:B------:R-:W-:-:S03]  /*0a60*/  IADD3 R15, P1, PT, R6, R9, RZ ;  /* 0x00000009060f7210 */ /* 0x000fc60007f3e0ff */
[----:B------:R-:W-:Y:S01]  /*0a70*/  IMAD.X R16, RZ, RZ, R7, P3 ;  /* 0x000000ffff107224 */ /* 0x000fe200018e0607 */
[----:B0-----:R-:W-:-:S04]  /*0a80*/  LEA R4, P2, R8, UR10, 0x2 ;  /* 0x0000000a08047c11 */ /* 0x001fc8000f8410ff */
[----:B------:R-:W-:Y:S01]  /*0a90*/  LEA.HI.X R5, R8, UR11, R13, 0x2, P2 ;  /* 0x0000000b08057c11 */ /* 0x000fe200090f140d */
[----:B------:R-:W-:Y:S01]  /*0aa0*/  IMAD.X R8, RZ, RZ, RZ, P1 ;  /* 0x000000ffff087224 */ /* 0x000fe200008e06ff */
[----:B------:R-:W-:Y:S02]  /*0ab0*/  IADD3 R13, PT, PT, R6, R9, RZ ;  /* 0x00000009060d7210 */ /* 0x000fe40007ffe0ff */
[----:B------:R-:W-:Y:S01]  /*0ac0*/  LEA R14, P2, R15, UR8, 0x2 ;  /* 0x000000080f0e7c11 */ /* 0x000fe2000f8410ff */
[----:B------:R-:W2:Y:S01]  /*0ad0*/  LDG.E R4, desc[UR4][R4.64] ;  /* 0x0000000404047981 */ /* 0x000ea2000c1e1900 */
[----:B------:R-:W-:Y:S01]  /*0ae0*/  LEA R12, P1, R17, UR10, 0x2 ;  /* 0x0000000a110c7c11 */ /* 0x000fe2000f8210ff */
[----:B-1----:R-:W-:Y:S01]  /*0af0*/  IMAD.WIDE.U32 R10, R13, 0x4, R10 ;  /* 0x000000040d0a7825 */ /* 0x002fe200078e000a */
[----:B------:R-:W-:Y:S02]  /*0b00*/  LEA.HI.X R15, R15, UR9, R8, 0x2, P2 ;  /* 0x000000090f0f7c11 */ /* 0x000fe400090f1408 */
[----:B------:R-:W-:-:S03]  /*0b10*/  LEA.HI.X R13, R17, UR11, R16, 0x2, P1 ;  /* 0x0000000b110d7c11 */ /* 0x000fc600088f1410 */
[----:B------:R-:W2:Y:S04]  /*0b20*/  LDG.E R11, desc[UR4][R10.64] ;  /* 0x000000040a0b7981 */ /* 0x000ea8000c1e1900 */
[----:B------:R-:W3:Y:S04]  /*0b30*/  LDG.E R15, desc[UR4][R14.64+0x4] ;  /* 0x000004040e0f7981 */ /* 0x000ee8000c1e1900 */
[----:B------:R-:W3:Y:S01]  /*0b40*/  LDG.E R12, desc[UR4][R12.64] ;  /* 0x000000040c0c7981 */ /* 0x000ee2000c1e1900 */
[----:B------:R-:W-:Y:S02]  /*0b50*/  VIADD R9, R9, 0x2 ;  /* 0x0000000209097836 */ /* 0x000fe40000000000 */
[----:B--2---:R-:W-:-:S04]  /*0b60*/  FFMA R18, R11, R4, R18 ;  /* 0x000000040b127223 */ /* 0x004fc80000000012 */
[----:B---3--:R-:W-:-:S07]  /*0b70*/  FFMA R18, R15, R12, R18 ;  /* 0x0000000c0f127223 */ /* 0x008fce0000000012 */
.L_x_4:
[----:B------:R-:W-:Y:S05]  /*0b80*/  @P0 BRA `(.L_x_0) ;  /* 0x0000000000300947 */ /* 0x000fea0003800000 */
[----:B------:R-:W0:Y:S01]  /*0b90*/  LDC.64 R4, c[0x0][0x380] ;  /* 0x0000e000ff047b82 */ /* 0x000e220000000a00 */
[----:B------:R-:W1:Y:S01]  /*0ba0*/  LDCU.64 UR6, c[0x0][0x388] ;  /* 0x00007100ff0677ac */ /* 0x000e620008000a00 */
[----:B------:R-:W-:Y:S02]  /*0bb0*/  IMAD R11, R9, R0, RZ ;  /* 0x00000000090b7224 */ /* 0x000fe400078e02ff */
[----:B------:R-:W-:-:S03]  /*0bc0*/  IMAD.IADD R9, R6, 0x1, R9 ;  /* 0x0000000106097824 */ /* 0x000fc600078e0209 */
[----:B------:R-:W-:-:S05]  /*0bd0*/  IADD3 R8, P0, PT, R11, R2, RZ ;  /* 0x000000020b087210 */ /* 0x000fca0007f1e0ff */
[----:B------:R-:W-:Y:S01]  /*0be0*/  IMAD.X R7, RZ, RZ, R7, P0 ;  /* 0x000000ffff077224 */ /* 0x000fe200000e0607 */
[----:B-1----:R-:W-:-:S04]  /*0bf0*/  LEA R6, P0, R8, UR6, 0x2 ;  /* 0x0000000608067c11 */ /* 0x002fc8000f8010ff */
[----:B------:R-:W-:Y:S01]  /*0c00*/  LEA.HI.X R7, R8, UR7, R7, 0x2, P0 ;  /* 0x0000000708077c11 */ /* 0x000fe200080f1407 */
[----:B0-----:R-:W-:-:S04]  /*0c10*/  IMAD.WIDE.U32 R4, R9, 0x4, R4 ;  /* 0x0000000409047825 */ /* 0x001fc800078e0004 */
[----:B------:R-:W2:Y:S04]  /*0c20*/  LDG.E R6, desc[UR4][R6.64] ;  /* 0x0000000406067981 */ /* 0x000ea8000c1e1900 */
[----:B------:R-:W2:Y:S02]  /*0c30*/  LDG.E R5, desc[UR4][R4.64] ;  /* 0x0000000404057981 */ /* 0x000ea4000c1e1900 */
[----:B--2---:R-:W-:-:S07]  /*0c40*/  FFMA R18, R5, R6, R18 ;  /* 0x0000000605127223 */ /* 0x004fce0000000012 */
.L_x_0:
[----:B------:R-:W0:Y:S01]  /*0c50*/  LDCU.64 UR6, c[0x0][0x390] ;  /* 0x00007200ff0677ac */ /* 0x000e220008000a00 */
[----:B------:R-:W-:-:S05]  /*0c60*/  IMAD R5, R3, R0, RZ ;  /* 0x0000000003057224 */ /* 0x000fca00078e02ff */
[----:B------:R-:W-:Y:S02]  /*0c70*/  SHF.R.S32.HI R3, RZ, 0x1f, R5 ;  /* 0x0000001fff037819 */ /* 0x000fe40000011405 */
[----:B------:R-:W-:-:S04]  /*0c80*/  IADD3 R0, P0, PT, R2, R5, RZ ;  /* 0x0000000502007210 */ /* 0x000fc80007f1e0ff */
[----:B------:R-:W-:Y:S02]  /*0c90*/  LEA.HI.X.SX32 R3, R2, R3, 0x1, P0 ;  /* 0x0000000302037211 */ /* 0x000fe400000f0eff */
[----:B0-----:R-:W-:-:S04]  /*0ca0*/  LEA R2, P0, R0, UR6, 0x2 ;  /* 0x0000000600027c11 */ /* 0x001fc8000f8010ff */
[----:B------:R-:W-:-:S05]  /*0cb0*/  LEA.HI.X R3, R0, UR7, R3, 0x2, P0 ;  /* 0x0000000700037c11 */ /* 0x000fca00080f1403 */
[----:B------:R-:W-:Y:S01]  /*0cc0*/  STG.E desc[UR4][R2.64], R18 ;  /* 0x0000001202007986 */ /* 0x000fe2000c101904 */
[----:B------:R-:W-:Y:S05]  /*0cd0*/  EXIT ;  /* 0x000000000000794d */ /* 0x000fea0003800000 */
.L_x_5:
[----:B------:R-:W-:-:S00]  /*0ce0*/  BRA `(.L_x_5) ;  /* 0xfffffffc00fc7947 */ /* 0x000fc0000383ffff */
[----:B------:R-:W-:-:S00]  /*0cf0*/  NOP ;  /* 0x0000000000007918 */ /* 0x000fc00000000000 */
        /* <DEDUP_REMOVED lines=8> */
.L_x_6:


//--------------------- .nv.shared.reserved.0     --------------------------
	.section	.nv.shared.reserved.0,"aw",@nobits
	.weak		__nv_reservedSMEM_offset_0_alias
	.size		__nv_reservedSMEM_offset_0_alias, 0, 64
	.other		__nv_reservedSMEM_offset_0_alias,@"STO_CUDA_RESERVED_SHARED STV_DEFAULT"
__nv_reservedSMEM_offset_0_alias:
	.zero		0
	.zero		64


//--------------------- .nv.constant0._Z12MatMulKernelPfS_S_i --------------------------
	.section	.nv.constant0._Z12MatMulKernelPfS_S_i,"a",@progbits
	.sectionflags	@""
	.align	4
.nv.constant0._Z12MatMulKernelPfS_S_i:
	.zero		924


//--------------------- SYMBOLS --------------------------

	.type		.nv.reservedSmem.offset0,@object
	.size		.nv.reservedSmem.offset0,0x4
